//
// Generated by NVIDIA NVVM Compiler
//
// Compiler Build ID: CL-36424714
// Cuda compilation tools, release 13.0, V13.0.88
// Based on NVVM 20.0.0
//

.version 9.0
.target sm_100
.address_size 64

	// .globl	_Z18hello_world_kernelPfS_S_i

.visible .entry _Z18hello_world_kernelPfS_S_i(
	.param .u64 .ptr .align 1 _Z18hello_world_kernelPfS_S_i_param_0,
	.param .u64 .ptr .align 1 _Z18hello_world_kernelPfS_S_i_param_1,
	.param .u64 .ptr .align 1 _Z18hello_world_kernelPfS_S_i_param_2,
	.param .u32 _Z18hello_world_kernelPfS_S_i_param_3
)
{
	.reg .pred 	%p<2>;
	.reg .b32 	%r<6>;
	.reg .b32 	%f<4>;
	.reg .b64 	%rd<11>;

	ld.param.u64 	%rd1, [_Z18hello_world_kernelPfS_S_i_param_0];
	ld.param.u64 	%rd2, [_Z18hello_world_kernelPfS_S_i_param_1];
	ld.param.u64 	%rd3, [_Z18hello_world_kernelPfS_S_i_param_2];
	ld.param.u32 	%r2, [_Z18hello_world_kernelPfS_S_i_param_3];
	mov.u32 	%r3, %ctaid.x;
	mov.u32 	%r4, %ntid.x;
	mov.u32 	%r5, %tid.x;
	mad.lo.s32 	%r1, %r3, %r4, %r5;
	setp.ge.s32 	%p1, %r1, %r2;
	@%p1 bra 	$L__BB0_2;
	cvta.to.global.u64 	%rd4, %rd1;
	cvta.to.global.u64 	%rd5, %rd2;
	cvta.to.global.u64 	%rd6, %rd3;
	mul.wide.s32 	%rd7, %r1, 4;
	add.s64 	%rd8, %rd4, %rd7;
	ld.global.f32 	%f1, [%rd8];
	add.s64 	%rd9, %rd5, %rd7;
	ld.global.f32 	%f2, [%rd9];
	add.f32 	%f3, %f1, %f2;
	add.s64 	%rd10, %rd6, %rd7;
	st.global.f32 	[%rd10], %f3;
$L__BB0_2:
	ret;

}


// ===== COMPILED SASS (sm_100) =====

	.target	sm_100

	.elftype	@"ET_EXEC"


//--------------------- .note.nv.tkinfo           --------------------------
	.section	.note.nv.tkinfo,"",@"SHT_NOTE"
	.sectionflags	@"SHF_NOTE_NV_TKINFO"
	.tkinfo
        /*0018*/ 	.word	0x00000002
        /*0030*/ 	.string	""
        /*0030*/ 	.string	"ptxas"
        /*0030*/ 	.string	"Cuda compilation tools, release 13.0, V13.0.88"
        /*0030*/ 	.string	"Build cuda_13.0.r13.0/compiler.36424714_0"
        /*0030*/ 	.string	"-arch sm_100 -m 64 "



//--------------------- .note.nv.cuinfo           --------------------------
	.section	.note.nv.cuinfo,"",@"SHT_NOTE"
	.sectionflags	@"SHF_NOTE_NV_CUINFO"
        /*0018*/ 	.short	0x0002
        /*001a*/ 	.short	0x0064
        /*001c*/ 	.short	0x0082
	.zero		2


//--------------------- .nv.info                  --------------------------
	.section	.nv.info,"",@"SHT_CUDA_INFO"
	.align	4


	//----- nvinfo : EIATTR_REGCOUNT
	.align		4
        /*0000*/ 	.byte	0x04, 0x2f
        /*0002*/ 	.short	(.L_1 - .L_0)
	.align		4
.L_0:
        /*0004*/ 	.word	index@(_Z18hello_world_kernelPfS_S_i)
        /*0008*/ 	.word	0x0000000c


	//----- nvinfo : EIATTR_FRAME_SIZE
	.align		4
.L_1:
        /*000c*/ 	.byte	0x04, 0x11
        /*000e*/ 	.short	(.L_3 - .L_2)
	.align		4
.L_2:
        /*0010*/ 	.word	index@(_Z18hello_world_kernelPfS_S_i)
        /*0014*/ 	.word	0x00000000


	//----- nvinfo : EIATTR_MIN_STACK_SIZE
	.align		4
.L_3:
        /*0018*/ 	.byte	0x04, 0x12
        /*001a*/ 	.short	(.L_5 - .L_4)
	.align		4
.L_4:
        /*001c*/ 	.word	index@(_Z18hello_world_kernelPfS_S_i)
        /*0020*/ 	.word	0x00000000
.L_5:


//--------------------- .nv.compat                --------------------------
	.section	.nv.compat,"",@"SHT_CUDA_COMPAT_INFO"
	.align	4
        /*0000*/ 	.byte	0x02, 0x09, 0x00, 0x00, 0x02, 0x02, 0x01, 0x00, 0x02, 0x05, 0x05, 0x00, 0x03, 0x07, 0x01, 0x01
        /*0010*/ 	.byte	0x02, 0x03, 0x00, 0x00, 0x02, 0x06, 0x01, 0x00, 0x04, 0x0b, 0x08, 0x00, 0x09, 0x00, 0x00, 0x00
        /*0020*/ 	.byte	0x00, 0x00, 0x00, 0x00


//--------------------- .nv.info._Z18hello_world_kernelPfS_S_i --------------------------
	.section	.nv.info._Z18hello_world_kernelPfS_S_i,"",@"SHT_CUDA_INFO"
	.sectionflags	@""
	.align	4


	//----- nvinfo : EIATTR_CUDA_API_VERSION
	.align		4
        /*0000*/ 	.byte	0x04, 0x37
        /*0002*/ 	.short	(.L_7 - .L_6)
.L_6:
        /*0004*/ 	.word	0x00000082


	//----- nvinfo : EIATTR_KPARAM_INFO
	.align		4
.L_7:
        /*0008*/ 	.byte	0x04, 0x17
        /*000a*/ 	.short	(.L_9 - .L_8)
.L_8:
        /*000c*/ 	.word	0x00000000
        /*0010*/ 	.short	0x0003
        /*0012*/ 	.short	0x0018
        /*0014*/ 	.byte	0x00, 0xf0, 0x11, 0x00


	//----- nvinfo : EIATTR_KPARAM_INFO
	.align		4
.L_9:
        /*0018*/ 	.byte	0x04, 0x17
        /*001a*/ 	.short	(.L_11 - .L_10)
.L_10:
        /*001c*/ 	.word	0x00000000
        /*0020*/ 	.short	0x0002
        /*0022*/ 	.short	0x0010
        /*0024*/ 	.byte	0x00, 0xf5, 0x21, 0x00


	//----- nvinfo : EIATTR_KPARAM_INFO
	.align		4
.L_11:
        /*0028*/ 	.byte	0x04, 0x17
        /*002a*/ 	.short	(.L_13 - .L_12)
.L_12:
        /*002c*/ 	.word	0x00000000
        /*0030*/ 	.short	0x0001
        /*0032*/ 	.short	0x0008
        /*0034*/ 	.byte	0x00, 0xf5, 0x21, 0x00


	//----- nvinfo : EIATTR_KPARAM_INFO
	.align		4
.L_13:
        /*0038*/ 	.byte	0x04, 0x17
        /*003a*/ 	.short	(.L_15 - .L_14)
.L_14:
        /*003c*/ 	.word	0x00000000
        /*0040*/ 	.short	0x0000
        /*0042*/ 	.short	0x0000
        /*0044*/ 	.byte	0x00, 0xf5, 0x21, 0x00


	//----- nvinfo : EIATTR_SPARSE_MMA_MASK
	.align		4
.L_15:
        /*0048*/ 	.byte	0x03, 0x50
        /*004a*/ 	.short	0x0000


	//----- nvinfo : EIATTR_MAXREG_COUNT
	.align		4
        /*004c*/ 	.byte	0x03, 0x1b
        /*004e*/ 	.short	0x00ff


	//----- nvinfo : EIATTR_MERCURY_ISA_VERSION
	.align		4
        /*0050*/ 	.byte	0x03, 0x5f
        /*0052*/ 	.short	0x0101


	//----- nvinfo : EIATTR_VRC_CTA_INIT_COUNT
	.align		4
        /*0054*/ 	.byte	0x02, 0x4a
	.zero		1
	.zero		1


	//----- nvinfo : EIATTR_EXIT_INSTR_OFFSETS
	.align		4
        /*0058*/ 	.byte	0x04, 0x1c
        /*005a*/ 	.short	(.L_17 - .L_16)


	//   ....[0]....
.L_16:
        /*005c*/ 	.word	0x00000070


	//   ....[1]....
        /*0060*/ 	.word	0x00000130


	//----- nvinfo : EIATTR_CBANK_PARAM_SIZE
	.align		4
.L_17:
        /*0064*/ 	.byte	0x03, 0x19
        /*0066*/ 	.short	0x001c


	//----- nvinfo : EIATTR_PARAM_CBANK
	.align		4
        /*0068*/ 	.byte	0x04, 0x0a
        /*006a*/ 	.short	(.L_19 - .L_18)
	.align		4
.L_18:
        /*006c*/ 	.word	index@(.nv.constant0._Z18hello_world_kernelPfS_S_i)
        /*0070*/ 	.short	0x0380
        /*0072*/ 	.short	0x001c


	//----- nvinfo : EIATTR_SW_WAR
	.align		4
.L_19:
        /*0074*/ 	.byte	0x04, 0x36
        /*0076*/ 	.short	(.L_21 - .L_20)
.L_20:
        /*0078*/ 	.word	0x00000008
.L_21:


//--------------------- .nv.callgraph             --------------------------
	.section	.nv.callgraph,"",@"SHT_CUDA_CALLGRAPH"
	.align	4
	.sectionentsize	8
	.align		4
        /*0000*/ 	.word	0x00000000
	.align		4
        /*0004*/ 	.word	0xffffffff
	.align		4
        /*0008*/ 	.word	0x00000000
	.align		4
        /*000c*/ 	.word	0xfffffffe
	.align		4
        /*0010*/ 	.word	0x00000000
	.align		4
        /*0014*/ 	.word	0xfffffffd
	.align		4
        /*0018*/ 	.word	0x00000000
	.align		4
        /*001c*/ 	.word	0xfffffffc


//--------------------- .text._Z18hello_world_kernelPfS_S_i --------------------------
	.section	.text._Z18hello_world_kernelPfS_S_i,"ax",@progbits
	.align	128
        .global         _Z18hello_world_kernelPfS_S_i
        .type           _Z18hello_world_kernelPfS_S_i,@function
        .size           _Z18hello_world_kernelPfS_S_i,(.L_x_1 - _Z18hello_world_kernelPfS_S_i)
        .other          _Z18hello_world_kernelPfS_S_i,@"STO_CUDA_ENTRY STV_DEFAULT"
_Z18hello_world_kernelPfS_S_i:
.text._Z18hello_world_kernelPfS_S_i:
[----:B------:R-:W-:Y:S01]  /*0000*/  LDC R1, c[0x0][0x37c] ;  /* 0x0000df00ff017b82 */ /* 0x000fe20000000800 */
[----:B------:R-:W0:Y:S07]  /*0010*/  S2R R0, SR_TID.X ;  /* 0x0000000000007919 */ /* 0x000e2e0000002100 */
[----:B------:R-:W0:Y:S01]  /*0020*/  S2UR UR4, SR_CTAID.X ;  /* 0x00000000000479c3 */ /* 0x000e220000002500 */
[----:B------:R-:W1:Y:S07]  /*0030*/  LDCU UR5, c[0x0][0x398] ;  /* 0x00007300ff0577ac */ /* 0x000e6e0008000800 */
[----:B------:R-:W0:Y:S02]  /*0040*/  LDC R9, c[0x0][0x360] ;  /* 0x0000d800ff097b82 */ /* 0x000e240000000800 */
[----:B0-----:R-:W-:-:S05]  /*0050*/  IMAD R9, R9, UR4, R0 ;  /* 0x0000000409097c24 */ /* 0x001fca000f8e0200 */
[----:B-1----:R-:W-:-:S13]  /*0060*/  ISETP.GE.AND P0, PT, R9, UR5, PT ;  /* 0x0000000509007c0c */ /* 0x002fda000bf06270 */
[----:B------:R-:W-:Y:S05]  /*0070*/  @P0 EXIT ;  /* 0x000000000000094d */ /* 0x000fea0003800000 */
[----:B------:R-:W0:Y:S01]  /*0080*/  LDC.64 R2, c[0x0][0x380] ;  /* 0x0000e000ff027b82 */ /* 0x000e220000000a00 */
[----:B------:R-:W1:Y:S07]  /*0090*/  LDCU.64 UR4, c[0x0][0x358] ;  /* 0x00006b00ff0477ac */ /* 0x000e6e0008000a00 */
[----:B------:R-:W2:Y:S08]  /*00a0*/  LDC.64 R4, c[0x0][0x388] ;  /* 0x0000e200ff047b82 */ /* 0x000eb00000000a00 */
[----:B------:R-:W3:Y:S01]  /*00b0*/  LDC.64 R6, c[0x0][0x390] ;  /* 0x0000e400ff067b82 */ /* 0x000ee20000000a00 */
[----:B0-----:R-:W-:-:S06]  /*00c0*/  IMAD.WIDE R2, R9, 0x4, R2 ;  /* 0x0000000409027825 */ /* 0x001fcc00078e0202 */
[----:B-1----:R-:W4:Y:S01]  /*00d0*/  LDG.E R2, desc[UR4][R2.64] ;  /* 0x0000000402027981 */ /* 0x002f22000c1e1900 */
[----:B--2---:R-:W-:-:S06]  /*00e0*/  IMAD.WIDE R4, R9, 0x4, R4 ;  /* 0x0000000409047825 */ /* 0x004fcc00078e0204 */
[----:B------:R-:W4:Y:S01]  /*00f0*/  LDG.E R5, desc[UR4][R4.64] ;  /* 0x0000000404057981 */ /* 0x000f22000c1e1900 */
[----:B---3--:R-:W-:-:S04]  /*0100*/  IMAD.WIDE R6, R9, 0x4, R6 ;  /* 0x0000000409067825 */ /* 0x008fc800078e0206 */
[----:B----4-:R-:W-:-:S05]  /*0110*/  FADD R9, R2, R5 ;  /* 0x0000000502097221 */ /* 0x010fca0000000000 */
[----:B------:R-:W-:Y:S01]  /*0120*/  STG.E desc[UR4][R6.64], R9 ;  /* 0x0000000906007986 */ /* 0x000fe2000c101904 */
[----:B------:R-:W-:Y:S05]  /*0130*/  EXIT ;  /* 0x000000000000794d */ /* 0x000fea0003800000 */
.L_x_0:
[----:B------:R-:W-:-:S00]  /*0140*/  BRA `(.L_x_0) ;  /* 0xfffffffc00fc7947 */ /* 0x000fc0000383ffff */
[----:B------:R-:W-:-:S00]  /*0150*/  NOP ;  /* 0x0000000000007918 */ /* 0x000fc00000000000 */
        /* <DEDUP_REMOVED lines=10> */
.L_x_1:


//--------------------- .nv.shared.reserved.0     --------------------------
	.section	.nv.shared.reserved.0,"aw",@nobits
	.weak		__nv_reservedSMEM_offset_0_alias
	.size		__nv_reservedSMEM_offset_0_alias, 0, 64
	.other		__nv_reservedSMEM_offset_0_alias,@"STO_CUDA_RESERVED_SHARED STV_DEFAULT"
__nv_reservedSMEM_offset_0_alias:
	.zero		0
	.zero		64


//--------------------- .nv.constant0._Z18hello_world_kernelPfS_S_i --------------------------
	.section	.nv.constant0._Z18hello_world_kernelPfS_S_i,"a",@progbits
	.sectionflags	@""
	.align	4
.nv.constant0._Z18hello_world_kernelPfS_S_i:
	.zero		924


//--------------------- SYMBOLS --------------------------

	.type		.nv.reservedSmem.offset0,@object
	.size		.nv.reservedSmem.offset0,0x4
